//
// Generated by NVIDIA NVVM Compiler
//
// Compiler Build ID: CL-36424714
// Cuda compilation tools, release 13.0, V13.0.88
// Based on NVVM 20.0.0
//

.version 9.0
.target sm_100
.address_size 64

	// .globl	s_kernel

.visible .entry s_kernel(
	.param .u64 .ptr .align 1 s_kernel_param_0,
	.param .u32 s_kernel_param_1,
	.param .u32 s_kernel_param_2
)
{
	.reg .pred 	%p<4>;
	.reg .b32 	%r<11>;
	.reg .b64 	%rd<5>;
	.reg .b64 	%fd<6>;

	ld.param.u64 	%rd1, [s_kernel_param_0];
	ld.param.u32 	%r2, [s_kernel_param_1];
	ld.param.u32 	%r3, [s_kernel_param_2];
	mov.u32 	%r4, %ctaid.x;
	mov.u32 	%r5, %ntid.x;
	mov.u32 	%r6, %tid.x;
	mad.lo.s32 	%r1, %r4, %r5, %r6;
	mov.b32 	%r7, 1;
	shl.b32 	%r8, %r7, %r3;
	setp.ge.s32 	%p1, %r1, %r8;
	@%p1 bra 	$L__BB0_3;
	shr.u32 	%r9, %r1, %r2;
	and.b32  	%r10, %r9, 1;
	setp.eq.b32 	%p2, %r10, 1;
	not.pred 	%p3, %p2;
	@%p3 bra 	$L__BB0_3;
	cvta.to.global.u64 	%rd2, %rd1;
	mul.wide.s32 	%rd3, %r1, 16;
	add.s64 	%rd4, %rd2, %rd3;
	ld.global.v2.f64 	{%fd1, %fd2}, [%rd4];
	mul.f64 	%fd3, %fd1, 0d0000000000000000;
	sub.f64 	%fd4, %fd3, %fd2;
	fma.rn.f64 	%fd5, %fd2, 0d0000000000000000, %fd1;
	st.global.v2.f64 	[%rd4], {%fd4, %fd5};
$L__BB0_3:
	ret;

}


// ===== COMPILED SASS (sm_100) =====

	.target	sm_100

	.elftype	@"ET_EXEC"


//--------------------- .note.nv.tkinfo           --------------------------
	.section	.note.nv.tkinfo,"",@"SHT_NOTE"
	.sectionflags	@"SHF_NOTE_NV_TKINFO"
	.tkinfo
        /*0018*/ 	.word	0x00000002
        /*0030*/ 	.string	""
        /*0030*/ 	.string	"ptxas"
        /*0030*/ 	.string	"Cuda compilation tools, release 13.0, V13.0.88"
        /*0030*/ 	.string	"Build cuda_13.0.r13.0/compiler.36424714_0"
        /*0030*/ 	.string	"-arch sm_100 -m 64 "



//--------------------- .note.nv.cuinfo           --------------------------
	.section	.note.nv.cuinfo,"",@"SHT_NOTE"
	.sectionflags	@"SHF_NOTE_NV_CUINFO"
        /*0018*/ 	.short	0x0002
        /*001a*/ 	.short	0x0064
        /*001c*/ 	.short	0x0082
	.zero		2


//--------------------- .nv.info                  --------------------------
	.section	.nv.info,"",@"SHT_CUDA_INFO"
	.align	4


	//----- nvinfo : EIATTR_REGCOUNT
	.align		4
        /*0000*/ 	.byte	0x04, 0x2f
        /*0002*/ 	.short	(.L_1 - .L_0)
	.align		4
.L_0:
        /*0004*/ 	.word	index@(s_kernel)
        /*0008*/ 	.word	0x0000000e


	//----- nvinfo : EIATTR_FRAME_SIZE
	.align		4
.L_1:
        /*000c*/ 	.byte	0x04, 0x11
        /*000e*/ 	.short	(.L_3 - .L_2)
	.align		4
.L_2:
        /*0010*/ 	.word	index@(s_kernel)
        /*0014*/ 	.word	0x00000000


	//----- nvinfo : EIATTR_MIN_STACK_SIZE
	.align		4
.L_3:
        /*0018*/ 	.byte	0x04, 0x12
        /*001a*/ 	.short	(.L_5 - .L_4)
	.align		4
.L_4:
        /*001c*/ 	.word	index@(s_kernel)
        /*0020*/ 	.word	0x00000000
.L_5:


//--------------------- .nv.compat                --------------------------
	.section	.nv.compat,"",@"SHT_CUDA_COMPAT_INFO"
	.align	4
        /*0000*/ 	.byte	0x02, 0x09, 0x00, 0x00, 0x02, 0x02, 0x01, 0x00, 0x02, 0x05, 0x05, 0x00, 0x03, 0x07, 0x01, 0x01
        /*0010*/ 	.byte	0x02, 0x03, 0x00, 0x00, 0x02, 0x06, 0x01, 0x00, 0x04, 0x0b, 0x08, 0x00, 0x01, 0x00, 0x00, 0x00
        /*0020*/ 	.byte	0x00, 0x00, 0x00, 0x00


//--------------------- .nv.info.s_kernel         --------------------------
	.section	.nv.info.s_kernel,"",@"SHT_CUDA_INFO"
	.sectionflags	@""
	.align	4


	//----- nvinfo : EIATTR_CUDA_API_VERSION
	.align		4
        /*0000*/ 	.byte	0x04, 0x37
        /*0002*/ 	.short	(.L_7 - .L_6)
.L_6:
        /*0004*/ 	.word	0x00000082


	//----- nvinfo : EIATTR_KPARAM_INFO
	.align		4
.L_7:
        /*0008*/ 	.byte	0x04, 0x17
        /*000a*/ 	.short	(.L_9 - .L_8)
.L_8:
        /*000c*/ 	.word	0x00000000
        /*0010*/ 	.short	0x0002
        /*0012*/ 	.short	0x000c
        /*0014*/ 	.byte	0x00, 0xf0, 0x11, 0x00


	//----- nvinfo : EIATTR_KPARAM_INFO
	.align		4
.L_9:
        /*0018*/ 	.byte	0x04, 0x17
        /*001a*/ 	.short	(.L_11 - .L_10)
.L_10:
        /*001c*/ 	.word	0x00000000
        /*0020*/ 	.short	0x0001
        /*0022*/ 	.short	0x0008
        /*0024*/ 	.byte	0x00, 0xf0, 0x11, 0x00


	//----- nvinfo : EIATTR_KPARAM_INFO
	.align		4
.L_11:
        /*0028*/ 	.byte	0x04, 0x17
        /*002a*/ 	.short	(.L_13 - .L_12)
.L_12:
        /*002c*/ 	.word	0x00000000
        /*0030*/ 	.short	0x0000
        /*0032*/ 	.short	0x0000
        /*0034*/ 	.byte	0x00, 0xf5, 0x21, 0x00


	//----- nvinfo : EIATTR_SPARSE_MMA_MASK
	.align		4
.L_13:
        /*0038*/ 	.byte	0x03, 0x50
        /*003a*/ 	.short	0x0000


	//----- nvinfo : EIATTR_MAXREG_COUNT
	.align		4
        /*003c*/ 	.byte	0x03, 0x1b
        /*003e*/ 	.short	0x00ff


	//----- nvinfo : EIATTR_MERCURY_ISA_VERSION
	.align		4
        /*0040*/ 	.byte	0x03, 0x5f
        /*0042*/ 	.short	0x0101


	//----- nvinfo : EIATTR_VRC_CTA_INIT_COUNT
	.align		4
        /*0044*/ 	.byte	0x02, 0x4a
	.zero		1
	.zero		1


	//----- nvinfo : EIATTR_EXIT_INSTR_OFFSETS
	.align		4
        /*0048*/ 	.byte	0x04, 0x1c
        /*004a*/ 	.short	(.L_15 - .L_14)


	//   ....[0]....
.L_14:
        /*004c*/ 	.word	0x00000090


	//   ....[1]....
        /*0050*/ 	.word	0x000000e0


	//   ....[2]....
        /*0054*/ 	.word	0x00000160


	//----- nvinfo : EIATTR_CBANK_PARAM_SIZE
	.align		4
.L_15:
        /*0058*/ 	.byte	0x03, 0x19
        /*005a*/ 	.short	0x0010


	//----- nvinfo : EIATTR_PARAM_CBANK
	.align		4
        /*005c*/ 	.byte	0x04, 0x0a
        /*005e*/ 	.short	(.L_17 - .L_16)
	.align		4
.L_16:
        /*0060*/ 	.word	index@(.nv.constant0.s_kernel)
        /*0064*/ 	.short	0x0380
        /*0066*/ 	.short	0x0010


	//----- nvinfo : EIATTR_SW_WAR
	.align		4
.L_17:
        /*0068*/ 	.byte	0x04, 0x36
        /*006a*/ 	.short	(.L_19 - .L_18)
.L_18:
        /*006c*/ 	.word	0x00000008
.L_19:


//--------------------- .nv.callgraph             --------------------------
	.section	.nv.callgraph,"",@"SHT_CUDA_CALLGRAPH"
	.align	4
	.sectionentsize	8
	.align		4
        /*0000*/ 	.word	0x00000000
	.align		4
        /*0004*/ 	.word	0xffffffff
	.align		4
        /*0008*/ 	.word	0x00000000
	.align		4
        /*000c*/ 	.word	0xfffffffe
	.align		4
        /*0010*/ 	.word	0x00000000
	.align		4
        /*0014*/ 	.word	0xfffffffd
	.align		4
        /*0018*/ 	.word	0x00000000
	.align		4
        /*001c*/ 	.word	0xfffffffc


//--------------------- .text.s_kernel            --------------------------
	.section	.text.s_kernel,"ax",@progbits
	.align	128
        .global         s_kernel
        .type           s_kernel,@function
        .size           s_kernel,(.L_x_1 - s_kernel)
        .other          s_kernel,@"STO_CUDA_ENTRY STV_DEFAULT"
s_kernel:
.text.s_kernel:
[----:B------:R-:W-:Y:S01]  /*0000*/  LDC R1, c[0x0][0x37c] ;  /* 0x0000df00ff017b82 */ /* 0x000fe20000000800 */
[----:B------:R-:W0:Y:S07]  /*0010*/  S2R R0, SR_TID.X ;  /* 0x0000000000007919 */ /* 0x000e2e0000002100 */
[----:B------:R-:W0:Y:S01]  /*0020*/  S2UR UR6, SR_CTAID.X ;  /* 0x00000000000679c3 */ /* 0x000e220000002500 */
[----:B------:R-:W1:Y:S01]  /*0030*/  LDCU UR4, c[0x0][0x38c] ;  /* 0x00007180ff0477ac */ /* 0x000e620008000800 */
[----:B------:R-:W-:-:S06]  /*0040*/  UMOV UR5, 0x1 ;  /* 0x0000000100057882 */ /* 0x000fcc0000000000 */
[----:B------:R-:W0:Y:S01]  /*0050*/  LDC R5, c[0x0][0x360] ;  /* 0x0000d800ff057b82 */ /* 0x000e220000000800 */
[----:B-1----:R-:W-:Y:S01]  /*0060*/  USHF.L.U32 UR4, UR5, UR4, URZ ;  /* 0x0000000405047299 */ /* 0x002fe200080006ff */
[----:B0-----:R-:W-:-:S05]  /*0070*/  IMAD R5, R5, UR6, R0 ;  /* 0x0000000605057c24 */ /* 0x001fca000f8e0200 */
[----:B------:R-:W-:-:S13]  /*0080*/  ISETP.GE.AND P0, PT, R5, UR4, PT ;  /* 0x0000000405007c0c */ /* 0x000fda000bf06270 */
[----:B------:R-:W-:Y:S05]  /*0090*/  @P0 EXIT ;  /* 0x000000000000094d */ /* 0x000fea0003800000 */
[----:B------:R-:W0:Y:S02]  /*00a0*/  LDCU UR4, c[0x0][0x388] ;  /* 0x00007100ff0477ac */ /* 0x000e240008000800 */
[----:B0-----:R-:W-:-:S04]  /*00b0*/  SHF.R.U32.HI R0, RZ, UR4, R5 ;  /* 0x00000004ff007c19 */ /* 0x001fc80008011605 */
[----:B------:R-:W-:-:S04]  /*00c0*/  LOP3.LUT R0, R0, 0x1, RZ, 0xc0, !PT ;  /* 0x0000000100007812 */ /* 0x000fc800078ec0ff */
[----:B------:R-:W-:-:S13]  /*00d0*/  ISETP.NE.U32.AND P0, PT, R0, 0x1, PT ;  /* 0x000000010000780c */ /* 0x000fda0003f05070 */
[----:B------:R-:W-:Y:S05]  /*00e0*/  @P0 EXIT ;  /* 0x000000000000094d */ /* 0x000fea0003800000 */
[----:B------:R-:W0:Y:S01]  /*00f0*/  LDC.64 R2, c[0x0][0x380] ;  /* 0x0000e000ff027b82 */ /* 0x000e220000000a00 */
[----:B------:R-:W1:Y:S01]  /*0100*/  LDCU.64 UR4, c[0x0][0x358] ;  /* 0x00006b00ff0477ac */ /* 0x000e620008000a00 */
[----:B0-----:R-:W-:-:S05]  /*0110*/  IMAD.WIDE R2, R5, 0x10, R2 ;  /* 0x0000001005027825 */ /* 0x001fca00078e0202 */
[----:B-1----:R-:W2:Y:S02]  /*0120*/  LDG.E.128 R4, desc[UR4][R2.64] ;  /* 0x0000000402047981 */ /* 0x002ea4000c1e1d00 */
[----:B--2---:R-:W-:Y:S02]  /*0130*/  DFMA R8, RZ, R4, -R6 ;  /* 0x00000004ff08722b */ /* 0x004fe40000000806 */
[----:B------:R-:W-:-:S07]  /*0140*/  DFMA R10, RZ, R6, R4 ;  /* 0x00000006ff0a722b */ /* 0x000fce0000000004 */
[----:B------:R-:W-:Y:S01]  /*0150*/  STG.E.128 desc[UR4][R2.64], R8 ;  /* 0x0000000802007986 */ /* 0x000fe2000c101d04 */
[----:B------:R-:W-:Y:S05]  /*0160*/  EXIT ;  /* 0x000000000000794d */ /* 0x000fea0003800000 */
.L_x_0:
[----:B------:R-:W-:-:S00]  /*0170*/  BRA `(.L_x_0) ;  /* 0xfffffffc00fc7947 */ /* 0x000fc0000383ffff */
[----:B------:R-:W-:-:S00]  /*0180*/  NOP ;  /* 0x0000000000007918 */ /* 0x000fc00000000000 */
[----:B------:R-:W-:-:S00]  /*0190*/  NOP ;  /* 0x0000000000007918 */ /* 0x000fc00000000000 */
[----:B------:R-:W-:-:S00]  /*01a0*/  NOP ;  /* 0x0000000000007918 */ /* 0x000fc00000000000 */
[----:B------:R-:W-:-:S00]  /*01b0*/  NOP ;  /* 0x0000000000007918 */ /* 0x000fc00000000000 */
[----:B------:R-:W-:-:S00]  /*01c0*/  NOP ;  /* 0x0000000000007918 */ /* 0x000fc00000000000 */
[----:B------:R-:W-:-:S00]  /*01d0*/  NOP ;  /* 0x0000000000007918 */ /* 0x000fc00000000000 */
[----:B------:R-:W-:-:S00]  /*01e0*/  NOP ;  /* 0x0000000000007918 */ /* 0x000fc00000000000 */
[----:B------:R-:W-:-:S00]  /*01f0*/  NOP ;  /* 0x0000000000007918 */ /* 0x000fc00000000000 */
.L_x_1:


//--------------------- .nv.shared.reserved.0     --------------------------
	.section	.nv.shared.reserved.0,"aw",@nobits
	.weak		__nv_reservedSMEM_offset_0_alias
	.size		__nv_reservedSMEM_offset_0_alias, 0, 64
	.other		__nv_reservedSMEM_offset_0_alias,@"STO_CUDA_RESERVED_SHARED STV_DEFAULT"
__nv_reservedSMEM_offset_0_alias:
	.zero		0
	.zero		64


//--------------------- .nv.constant0.s_kernel    --------------------------
	.section	.nv.constant0.s_kernel,"a",@progbits
	.sectionflags	@""
	.align	4
.nv.constant0.s_kernel:
	.zero		912


//--------------------- SYMBOLS --------------------------

	.type		.nv.reservedSmem.offset0,@object
	.size		.nv.reservedSmem.offset0,0x4
